//
// Generated by NVIDIA NVVM Compiler
//
// Compiler Build ID: CL-36424714
// Cuda compilation tools, release 13.0, V13.0.88
// Based on NVVM 20.0.0
//

.version 9.0
.target sm_100
.address_size 64

.extern .func  (.param .b32 func_retval0) vprintf
(
	.param .b64 vprintf_param_0,
	.param .b64 vprintf_param_1
)
;
.global .align 1 .b8 $str[33] = {112, 114, 111, 99, 101, 115, 115, 32, 37, 100, 44, 32, 116, 104, 114, 101, 97, 100, 32, 37, 100, 32, 100, 97, 116, 97, 32, 37, 46, 49, 102, 10};

.entry _Z4initiPfi(
	.param .u32 _Z4initiPfi_param_0,
	.param .u64 .ptr .align 1 _Z4initiPfi_param_1,
	.param .u32 _Z4initiPfi_param_2
)
{
	.reg .pred 	%p<2>;
	.reg .b32 	%r<9>;
	.reg .b32 	%f<2>;
	.reg .b64 	%rd<5>;

	ld.param.u32 	%r2, [_Z4initiPfi_param_0];
	ld.param.u64 	%rd1, [_Z4initiPfi_param_1];
	ld.param.u32 	%r3, [_Z4initiPfi_param_2];
	mov.u32 	%r4, %ctaid.x;
	mov.u32 	%r5, %ntid.x;
	mov.u32 	%r6, %tid.x;
	mad.lo.s32 	%r1, %r4, %r5, %r6;
	setp.ge.s32 	%p1, %r1, %r3;
	@%p1 bra 	$L__BB0_2;
	cvta.to.global.u64 	%rd2, %rd1;
	add.s32 	%r7, %r1, %r2;
	add.s32 	%r8, %r7, %r3;
	cvt.rn.f32.s32 	%f1, %r8;
	mul.wide.s32 	%rd3, %r1, 4;
	add.s64 	%rd4, %rd2, %rd3;
	st.global.f32 	[%rd4], %f1;
$L__BB0_2:
	ret;

}
.entry _Z5printiPfi(
	.param .u32 _Z5printiPfi_param_0,
	.param .u64 .ptr .align 1 _Z5printiPfi_param_1,
	.param .u32 _Z5printiPfi_param_2
)
{
	.local .align 16 .b8 	__local_depot1[16];
	.reg .b64 	%SP;
	.reg .b64 	%SPL;
	.reg .pred 	%p<2>;
	.reg .b32 	%r<9>;
	.reg .b32 	%f<2>;
	.reg .b64 	%rd<9>;
	.reg .b64 	%fd<2>;

	mov.u64 	%SPL, __local_depot1;
	cvta.local.u64 	%SP, %SPL;
	ld.param.u32 	%r2, [_Z5printiPfi_param_0];
	ld.param.u64 	%rd1, [_Z5printiPfi_param_1];
	ld.param.u32 	%r3, [_Z5printiPfi_param_2];
	mov.u32 	%r4, %ntid.x;
	mov.u32 	%r5, %ctaid.x;
	mov.u32 	%r6, %tid.x;
	mad.lo.s32 	%r1, %r4, %r5, %r6;
	setp.ge.s32 	%p1, %r1, %r3;
	@%p1 bra 	$L__BB1_2;
	add.u64 	%rd2, %SP, 0;
	add.u64 	%rd3, %SPL, 0;
	cvta.to.global.u64 	%rd4, %rd1;
	mul.wide.s32 	%rd5, %r1, 4;
	add.s64 	%rd6, %rd4, %rd5;
	ld.global.f32 	%f1, [%rd6];
	cvt.f64.f32 	%fd1, %f1;
	st.local.v2.u32 	[%rd3], {%r2, %r1};
	st.local.f64 	[%rd3+8], %fd1;
	mov.u64 	%rd7, $str;
	cvta.global.u64 	%rd8, %rd7;
	{ // callseq 0, 0
	.param .b64 param0;
	st.param.b64 	[param0], %rd8;
	.param .b64 param1;
	st.param.b64 	[param1], %rd2;
	.param .b32 retval0;
	call.uni (retval0), 
	vprintf, 
	(
	param0, 
	param1
	);
	ld.param.b32 	%r7, [retval0];
	} // callseq 0
$L__BB1_2:
	ret;

}


// ===== COMPILED SASS (sm_100) =====

	.target	sm_100

	.elftype	@"ET_EXEC"


//--------------------- .note.nv.tkinfo           --------------------------
	.section	.note.nv.tkinfo,"",@"SHT_NOTE"
	.sectionflags	@"SHF_NOTE_NV_TKINFO"
	.tkinfo
        /*0018*/ 	.word	0x00000002
        /*0030*/ 	.string	""
        /*0030*/ 	.string	"ptxas"
        /*0030*/ 	.string	"Cuda compilation tools, release 13.0, V13.0.88"
        /*0030*/ 	.string	"Build cuda_13.0.r13.0/compiler.36424714_0"
        /*0030*/ 	.string	"-arch sm_100 -m 64 "



//--------------------- .note.nv.cuinfo           --------------------------
	.section	.note.nv.cuinfo,"",@"SHT_NOTE"
	.sectionflags	@"SHF_NOTE_NV_CUINFO"
        /*0018*/ 	.short	0x0002
        /*001a*/ 	.short	0x0064
        /*001c*/ 	.short	0x0082
	.zero		2


//--------------------- .nv.info                  --------------------------
	.section	.nv.info,"",@"SHT_CUDA_INFO"
	.align	4


	//----- nvinfo : EIATTR_REGCOUNT
	.align		4
        /*0000*/ 	.byte	0x04, 0x2f
        /*0002*/ 	.short	(.L_2 - .L_1)
	.align		4
.L_1:
        /*0004*/ 	.word	index@(_Z4initiPfi)
        /*0008*/ 	.word	0x00000008


	//----- nvinfo : EIATTR_FRAME_SIZE
	.align		4
.L_2:
        /*000c*/ 	.byte	0x04, 0x11
        /*000e*/ 	.short	(.L_4 - .L_3)
	.align		4
.L_3:
        /*0010*/ 	.word	index@(_Z4initiPfi)
        /*0014*/ 	.word	0x00000000


	//----- nvinfo : EIATTR_REGCOUNT
	.align		4
.L_4:
        /*0018*/ 	.byte	0x04, 0x2f
        /*001a*/ 	.short	(.L_6 - .L_5)
	.align		4
.L_5:
        /*001c*/ 	.word	index@(_Z5printiPfi)
        /*0020*/ 	.word	0x00000018


	//----- nvinfo : EIATTR_FRAME_SIZE
	.align		4
.L_6:
        /*0024*/ 	.byte	0x04, 0x11
        /*0026*/ 	.short	(.L_8 - .L_7)
	.align		4
.L_7:
        /*0028*/ 	.word	index@(_Z5printiPfi)
        /*002c*/ 	.word	0x00000010


	//----- nvinfo : EIATTR_MIN_STACK_SIZE
	.align		4
.L_8:
        /*0030*/ 	.byte	0x04, 0x12
        /*0032*/ 	.short	(.L_10 - .L_9)
	.align		4
.L_9:
        /*0034*/ 	.word	index@(_Z5printiPfi)
        /*0038*/ 	.word	0x00000010


	//----- nvinfo : EIATTR_MIN_STACK_SIZE
	.align		4
.L_10:
        /*003c*/ 	.byte	0x04, 0x12
        /*003e*/ 	.short	(.L_12 - .L_11)
	.align		4
.L_11:
        /*0040*/ 	.word	index@(_Z4initiPfi)
        /*0044*/ 	.word	0x00000000
.L_12:


//--------------------- .nv.compat                --------------------------
	.section	.nv.compat,"",@"SHT_CUDA_COMPAT_INFO"
	.align	4
        /*0000*/ 	.byte	0x02, 0x09, 0x00, 0x00, 0x02, 0x02, 0x01, 0x00, 0x02, 0x05, 0x05, 0x00, 0x03, 0x07, 0x01, 0x01
        /*0010*/ 	.byte	0x02, 0x03, 0x00, 0x00, 0x02, 0x06, 0x01, 0x00, 0x04, 0x0b, 0x08, 0x00, 0x09, 0x00, 0x00, 0x00
        /*0020*/ 	.byte	0x00, 0x00, 0x00, 0x00


//--------------------- .nv.info._Z5printiPfi     --------------------------
	.section	.nv.info._Z5printiPfi,"",@"SHT_CUDA_INFO"
	.sectionflags	@""
	.align	4


	//----- nvinfo : EIATTR_CUDA_API_VERSION
	.align		4
        /*0000*/ 	.byte	0x04, 0x37
        /*0002*/ 	.short	(.L_14 - .L_13)
.L_13:
        /*0004*/ 	.word	0x00000082


	//----- nvinfo : EIATTR_KPARAM_INFO
	.align		4
.L_14:
        /*0008*/ 	.byte	0x04, 0x17
        /*000a*/ 	.short	(.L_16 - .L_15)
.L_15:
        /*000c*/ 	.word	0x00000000
        /*0010*/ 	.short	0x0002
        /*0012*/ 	.short	0x0010
        /*0014*/ 	.byte	0x00, 0xf0, 0x11, 0x00


	//----- nvinfo : EIATTR_KPARAM_INFO
	.align		4
.L_16:
        /*0018*/ 	.byte	0x04, 0x17
        /*001a*/ 	.short	(.L_18 - .L_17)
.L_17:
        /*001c*/ 	.word	0x00000000
        /*0020*/ 	.short	0x0001
        /*0022*/ 	.short	0x0008
        /*0024*/ 	.byte	0x00, 0xf5, 0x21, 0x00


	//----- nvinfo : EIATTR_KPARAM_INFO
	.align		4
.L_18:
        /*0028*/ 	.byte	0x04, 0x17
        /*002a*/ 	.short	(.L_20 - .L_19)
.L_19:
        /*002c*/ 	.word	0x00000000
        /*0030*/ 	.short	0x0000
        /*0032*/ 	.short	0x0000
        /*0034*/ 	.byte	0x00, 0xf0, 0x11, 0x00


	//----- nvinfo : EIATTR_SPARSE_MMA_MASK
	.align		4
.L_20:
        /*0038*/ 	.byte	0x03, 0x50
        /*003a*/ 	.short	0x0000


	//----- nvinfo : EIATTR_MAXREG_COUNT
	.align		4
        /*003c*/ 	.byte	0x03, 0x1b
        /*003e*/ 	.short	0x00ff


	//----- nvinfo : EIATTR_EXTERNS
	.align		4
        /*0040*/ 	.byte	0x04, 0x0f
        /*0042*/ 	.short	(.L_22 - .L_21)


	//   ....[0]....
	.align		4
.L_21:
        /*0044*/ 	.word	index@(vprintf)


	//----- nvinfo : EIATTR_MERCURY_ISA_VERSION
	.align		4
.L_22:
        /*0048*/ 	.byte	0x03, 0x5f
        /*004a*/ 	.short	0x0101


	//----- nvinfo : EIATTR_VRC_CTA_INIT_COUNT
	.align		4
        /*004c*/ 	.byte	0x02, 0x4a
	.zero		1
	.zero		1


	//----- nvinfo : EIATTR_SYSCALL_OFFSETS
	.align		4
        /*0050*/ 	.byte	0x04, 0x46
        /*0052*/ 	.short	(.L_24 - .L_23)


	//   ....[0]....
.L_23:
        /*0054*/ 	.word	0x000001b0


	//----- nvinfo : EIATTR_EXIT_INSTR_OFFSETS
	.align		4
.L_24:
        /*0058*/ 	.byte	0x04, 0x1c
        /*005a*/ 	.short	(.L_26 - .L_25)


	//   ....[0]....
.L_25:
        /*005c*/ 	.word	0x000000c0


	//   ....[1]....
        /*0060*/ 	.word	0x000001c0


	//----- nvinfo : EIATTR_CRS_STACK_SIZE
	.align		4
.L_26:
        /*0064*/ 	.byte	0x04, 0x1e
        /*0066*/ 	.short	(.L_28 - .L_27)
.L_27:
        /*0068*/ 	.word	0x00000000


	//----- nvinfo : EIATTR_CBANK_PARAM_SIZE
	.align		4
.L_28:
        /*006c*/ 	.byte	0x03, 0x19
        /*006e*/ 	.short	0x0014


	//----- nvinfo : EIATTR_PARAM_CBANK
	.align		4
        /*0070*/ 	.byte	0x04, 0x0a
        /*0072*/ 	.short	(.L_30 - .L_29)
	.align		4
.L_29:
        /*0074*/ 	.word	index@(.nv.constant0._Z5printiPfi)
        /*0078*/ 	.short	0x0380
        /*007a*/ 	.short	0x0014


	//----- nvinfo : EIATTR_SW_WAR
	.align		4
.L_30:
        /*007c*/ 	.byte	0x04, 0x36
        /*007e*/ 	.short	(.L_32 - .L_31)
.L_31:
        /*0080*/ 	.word	0x00000008
.L_32:


//--------------------- .nv.info._Z4initiPfi      --------------------------
	.section	.nv.info._Z4initiPfi,"",@"SHT_CUDA_INFO"
	.sectionflags	@""
	.align	4


	//----- nvinfo : EIATTR_CUDA_API_VERSION
	.align		4
        /*0000*/ 	.byte	0x04, 0x37
        /*0002*/ 	.short	(.L_34 - .L_33)
.L_33:
        /*0004*/ 	.word	0x00000082


	//----- nvinfo : EIATTR_KPARAM_INFO
	.align		4
.L_34:
        /*0008*/ 	.byte	0x04, 0x17
        /*000a*/ 	.short	(.L_36 - .L_35)
.L_35:
        /*000c*/ 	.word	0x00000000
        /*0010*/ 	.short	0x0002
        /*0012*/ 	.short	0x0010
        /*0014*/ 	.byte	0x00, 0xf0, 0x11, 0x00


	//----- nvinfo : EIATTR_KPARAM_INFO
	.align		4
.L_36:
        /*0018*/ 	.byte	0x04, 0x17
        /*001a*/ 	.short	(.L_38 - .L_37)
.L_37:
        /*001c*/ 	.word	0x00000000
        /*0020*/ 	.short	0x0001
        /*0022*/ 	.short	0x0008
        /*0024*/ 	.byte	0x00, 0xf5, 0x21, 0x00


	//----- nvinfo : EIATTR_KPARAM_INFO
	.align		4
.L_38:
        /*0028*/ 	.byte	0x04, 0x17
        /*002a*/ 	.short	(.L_40 - .L_39)
.L_39:
        /*002c*/ 	.word	0x00000000
        /*0030*/ 	.short	0x0000
        /*0032*/ 	.short	0x0000
        /*0034*/ 	.byte	0x00, 0xf0, 0x11, 0x00


	//----- nvinfo : EIATTR_SPARSE_MMA_MASK
	.align		4
.L_40:
        /*0038*/ 	.byte	0x03, 0x50
        /*003a*/ 	.short	0x0000


	//----- nvinfo : EIATTR_MAXREG_COUNT
	.align		4
        /*003c*/ 	.byte	0x03, 0x1b
        /*003e*/ 	.short	0x00ff


	//----- nvinfo : EIATTR_MERCURY_ISA_VERSION
	.align		4
        /*0040*/ 	.byte	0x03, 0x5f
        /*0042*/ 	.short	0x0101


	//----- nvinfo : EIATTR_VRC_CTA_INIT_COUNT
	.align		4
        /*0044*/ 	.byte	0x02, 0x4a
	.zero		1
	.zero		1


	//----- nvinfo : EIATTR_EXIT_INSTR_OFFSETS
	.align		4
        /*0048*/ 	.byte	0x04, 0x1c
        /*004a*/ 	.short	(.L_42 - .L_41)


	//   ....[0]....
.L_41:
        /*004c*/ 	.word	0x00000070


	//   ....[1]....
        /*0050*/ 	.word	0x000000f0


	//----- nvinfo : EIATTR_CBANK_PARAM_SIZE
	.align		4
.L_42:
        /*0054*/ 	.byte	0x03, 0x19
        /*0056*/ 	.short	0x0014


	//----- nvinfo : EIATTR_PARAM_CBANK
	.align		4
        /*0058*/ 	.byte	0x04, 0x0a
        /*005a*/ 	.short	(.L_44 - .L_43)
	.align		4
.L_43:
        /*005c*/ 	.word	index@(.nv.constant0._Z4initiPfi)
        /*0060*/ 	.short	0x0380
        /*0062*/ 	.short	0x0014


	//----- nvinfo : EIATTR_SW_WAR
	.align		4
.L_44:
        /*0064*/ 	.byte	0x04, 0x36
        /*0066*/ 	.short	(.L_46 - .L_45)
.L_45:
        /*0068*/ 	.word	0x00000008
.L_46:


//--------------------- .nv.callgraph             --------------------------
	.section	.nv.callgraph,"",@"SHT_CUDA_CALLGRAPH"
	.align	4
	.sectionentsize	8
	.align		4
        /*0000*/ 	.word	0x00000000
	.align		4
        /*0004*/ 	.word	0xffffffff
	.align		4
        /*0008*/ 	.word	index@(_Z5printiPfi)
	.align		4
        /*000c*/ 	.word	index@(vprintf)
	.align		4
        /*0010*/ 	.word	0x00000000
	.align		4
        /*0014*/ 	.word	0xfffffffe
	.align		4
        /*0018*/ 	.word	0x00000000
	.align		4
        /*001c*/ 	.word	0xfffffffd
	.align		4
        /*0020*/ 	.word	0x00000000
	.align		4
        /*0024*/ 	.word	0xfffffffc


//--------------------- .nv.constant4             --------------------------
	.section	.nv.constant4,"a",@progbits
	.align	8
	.align		8
.nv.constant4:
        /*0000*/ 	.dword	vprintf
	.align		8
        /*0008*/ 	.dword	$str


//--------------------- .text._Z5printiPfi        --------------------------
	.section	.text._Z5printiPfi,"ax",@progbits
	.align	128
.text._Z5printiPfi:
        .type           _Z5printiPfi,@function
        .size           _Z5printiPfi,(.L_x_3 - _Z5printiPfi)
        .other          _Z5printiPfi,@"STO_CUDA_ENTRY STV_DEFAULT"
_Z5printiPfi:
[----:B------:R-:W0:Y:S01]  /*0000*/  LDC R1, c[0x0][0x37c] ;  /* 0x0000df00ff017b82 */ /* 0x000e220000000800 */
[----:B------:R-:W1:Y:S01]  /*0010*/  S2R R13, SR_CTAID.X ;  /* 0x00000000000d7919 */ /* 0x000e620000002500 */
[----:B------:R-:W2:Y:S01]  /*0020*/  LDCU UR5, c[0x0][0x2fc] ;  /* 0x00005f80ff0577ac */ /* 0x000ea20008000800 */
[----:B0-----:R-:W-:Y:S01]  /*0030*/  VIADD R1, R1, 0xfffffff0 ;  /* 0xfffffff001017836 */ /* 0x001fe20000000000 */
[----:B------:R-:W1:Y:S01]  /*0040*/  S2R R0, SR_TID.X ;  /* 0x0000000000007919 */ /* 0x000e620000002100 */
[----:B------:R-:W1:Y:S01]  /*0050*/  LDCU UR6, c[0x0][0x360] ;  /* 0x00006c00ff0677ac */ /* 0x000e620008000800 */
[----:B------:R-:W0:Y:S01]  /*0060*/  LDCU UR7, c[0x0][0x390] ;  /* 0x00007200ff0777ac */ /* 0x000e220008000800 */
[----:B------:R-:W3:Y:S02]  /*0070*/  LDCU UR4, c[0x0][0x2f8] ;  /* 0x00005f00ff0477ac */ /* 0x000ee40008000800 */
[----:B---3--:R-:W-:Y:S01]  /*0080*/  IADD3 R6, P1, PT, R1, UR4, RZ ;  /* 0x0000000401067c10 */ /* 0x008fe2000ff3e0ff */
[----:B-1----:R-:W-:-:S04]  /*0090*/  IMAD R13, R13, UR6, R0 ;  /* 0x000000060d0d7c24 */ /* 0x002fc8000f8e0200 */
[----:B--2---:R-:W-:Y:S01]  /*00a0*/  IMAD.X R7, RZ, RZ, UR5, P1 ;  /* 0x00000005ff077e24 */ /* 0x004fe200088e06ff */
[----:B0-----:R-:W-:-:S13]  /*00b0*/  ISETP.GE.AND P0, PT, R13, UR7, PT ;  /* 0x000000070d007c0c */ /* 0x001fda000bf06270 */
[----:B------:R-:W-:Y:S05]  /*00c0*/  @P0 EXIT ;  /* 0x000000000000094d */ /* 0x000fea0003800000 */
[----:B------:R-:W0:Y:S01]  /*00d0*/  LDC.64 R2, c[0x0][0x388] ;  /* 0x0000e200ff027b82 */ /* 0x000e220000000a00 */
[----:B------:R-:W1:Y:S07]  /*00e0*/  LDCU.64 UR4, c[0x0][0x358] ;  /* 0x00006b00ff0477ac */ /* 0x000e6e0008000a00 */
[----:B------:R-:W2:Y:S01]  /*00f0*/  LDC R12, c[0x0][0x380] ;  /* 0x0000e000ff0c7b82 */ /* 0x000ea20000000800 */
[----:B0-----:R-:W-:-:S06]  /*0100*/  IMAD.WIDE R2, R13, 0x4, R2 ;  /* 0x000000040d027825 */ /* 0x001fcc00078e0202 */
[----:B-1----:R-:W3:Y:S01]  /*0110*/  LDG.E R2, desc[UR4][R2.64] ;  /* 0x0000000402027981 */ /* 0x002ee2000c1e1900 */
[----:B------:R-:W-:Y:S01]  /*0120*/  MOV R0, 0x0 ;  /* 0x0000000000007802 */ /* 0x000fe20000000f00 */
[----:B------:R-:W0:Y:S02]  /*0130*/  LDCU.64 UR4, c[0x4][0x8] ;  /* 0x01000100ff0477ac */ /* 0x000e240008000a00 */
[----:B--2---:R1:W-:Y:S01]  /*0140*/  STL.64 [R1], R12 ;  /* 0x0000000c01007387 */ /* 0x0043e20000100a00 */
[----:B------:R1:W2:Y:S01]  /*0150*/  LDC.64 R10, c[0x4][R0] ;  /* 0x01000000000a7b82 */ /* 0x0002a20000000a00 */
[----:B0-----:R-:W-:Y:S01]  /*0160*/  MOV R4, UR4 ;  /* 0x0000000400047c02 */ /* 0x001fe20008000f00 */
[----:B------:R-:W-:Y:S01]  /*0170*/  IMAD.U32 R5, RZ, RZ, UR5 ;  /* 0x00000005ff057e24 */ /* 0x000fe2000f8e00ff */
[----:B---3--:R-:W0:Y:S02]  /*0180*/  F2F.F64.F32 R8, R2 ;  /* 0x0000000200087310 */ /* 0x008e240000201800 */
[----:B0-2---:R1:W-:Y:S04]  /*0190*/  STL.64 [R1+0x8], R8 ;  /* 0x0000080801007387 */ /* 0x0053e80000100a00 */
[----:B------:R-:W-:-:S07]  /*01a0*/  LEPC R20, `(.L_x_0) ;  /* 0x000000001014794e */ /* 0x000fce0000000000 */
[----:B-1----:R-:W-:Y:S05]  /*01b0*/  CALL.ABS.NOINC R10 ;  /* 0x000000000a007343 */ /* 0x002fea0003c00000 */
.L_x_0:
[----:B------:R-:W-:Y:S05]  /*01c0*/  EXIT ;  /* 0x000000000000794d */ /* 0x000fea0003800000 */
.L_x_1:
[----:B------:R-:W-:-:S00]  /*01d0*/  BRA `(.L_x_1) ;  /* 0xfffffffc00fc7947 */ /* 0x000fc0000383ffff */
[----:B------:R-:W-:-:S00]  /*01e0*/  NOP ;  /* 0x0000000000007918 */ /* 0x000fc00000000000 */
        /* <DEDUP_REMOVED lines=9> */
.L_x_3:


//--------------------- .text._Z4initiPfi         --------------------------
	.section	.text._Z4initiPfi,"ax",@progbits
	.align	128
.text._Z4initiPfi:
        .type           _Z4initiPfi,@function
        .size           _Z4initiPfi,(.L_x_4 - _Z4initiPfi)
        .other          _Z4initiPfi,@"STO_CUDA_ENTRY STV_DEFAULT"
_Z4initiPfi:
[----:B------:R-:W-:Y:S01]  /*0000*/  LDC R1, c[0x0][0x37c] ;  /* 0x0000df00ff017b82 */ /* 0x000fe20000000800 */
[----:B------:R-:W0:Y:S07]  /*0010*/  S2R R0, SR_TID.X ;  /* 0x0000000000007919 */ /* 0x000e2e0000002100 */
[----:B------:R-:W0:Y:S01]  /*0020*/  S2UR UR4, SR_CTAID.X ;  /* 0x00000000000479c3 */ /* 0x000e220000002500 */
[----:B------:R-:W1:Y:S07]  /*0030*/  LDCU UR6, c[0x0][0x390] ;  /* 0x00007200ff0677ac */ /* 0x000e6e0008000800 */
[----:B------:R-:W0:Y:S02]  /*0040*/  LDC R5, c[0x0][0x360] ;  /* 0x0000d800ff057b82 */ /* 0x000e240000000800 */
[----:B0-----:R-:W-:-:S05]  /*0050*/  IMAD R5, R5, UR4, R0 ;  /* 0x0000000405057c24 */ /* 0x001fca000f8e0200 */
[----:B-1----:R-:W-:-:S13]  /*0060*/  ISETP.GE.AND P0, PT, R5, UR6, PT ;  /* 0x0000000605007c0c */ /* 0x002fda000bf06270 */
[----:B------:R-:W-:Y:S05]  /*0070*/  @P0 EXIT ;  /* 0x000000000000094d */ /* 0x000fea0003800000 */
[----:B------:R-:W0:Y:S01]  /*0080*/  LDC R0, c[0x0][0x380] ;  /* 0x0000e000ff007b82 */ /* 0x000e220000000800 */
[----:B------:R-:W1:Y:S07]  /*0090*/  LDCU.64 UR4, c[0x0][0x358] ;  /* 0x00006b00ff0477ac */ /* 0x000e6e0008000a00 */
[----:B------:R-:W2:Y:S01]  /*00a0*/  LDC.64 R2, c[0x0][0x388] ;  /* 0x0000e200ff027b82 */ /* 0x000ea20000000a00 */
[C---:B0-----:R-:W-:Y:S01]  /*00b0*/  IADD3 R0, PT, PT, R5.reuse, UR6, R0 ;  /* 0x0000000605007c10 */ /* 0x041fe2000fffe000 */
[----:B--2---:R-:W-:-:S03]  /*00c0*/  IMAD.WIDE R2, R5, 0x4, R2 ;  /* 0x0000000405027825 */ /* 0x004fc600078e0202 */
[----:B------:R-:W-:-:S05]  /*00d0*/  I2FP.F32.S32 R5, R0 ;  /* 0x0000000000057245 */ /* 0x000fca0000201400 */
[----:B-1----:R-:W-:Y:S01]  /*00e0*/  STG.E desc[UR4][R2.64], R5 ;  /* 0x0000000502007986 */ /* 0x002fe2000c101904 */
[----:B------:R-:W-:Y:S05]  /*00f0*/  EXIT ;  /* 0x000000000000794d */ /* 0x000fea0003800000 */
.L_x_2:
        /* <DEDUP_REMOVED lines=16> */
.L_x_4:


//--------------------- .nv.global.init           --------------------------
	.section	.nv.global.init,"aw",@progbits
.nv.global.init:
	.type		$str,@object
	.size		$str,(.L_0 - $str)
$str:
        /*0000*/ 	.byte	0x70, 0x72, 0x6f, 0x63, 0x65, 0x73, 0x73, 0x20, 0x25, 0x64, 0x2c, 0x20, 0x74, 0x68, 0x72, 0x65
        /*0010*/ 	.byte	0x61, 0x64, 0x20, 0x25, 0x64, 0x20, 0x64, 0x61, 0x74, 0x61, 0x20, 0x25, 0x2e, 0x31, 0x66, 0x0a
        /*0020*/ 	.byte	0x00
.L_0:


//--------------------- .nv.shared.reserved.0     --------------------------
	.section	.nv.shared.reserved.0,"aw",@nobits
	.weak		__nv_reservedSMEM_offset_0_alias
	.size		__nv_reservedSMEM_offset_0_alias, 0, 64
	.other		__nv_reservedSMEM_offset_0_alias,@"STO_CUDA_RESERVED_SHARED STV_DEFAULT"
__nv_reservedSMEM_offset_0_alias:
	.zero		0
	.zero		64


//--------------------- .nv.constant0._Z5printiPfi --------------------------
	.section	.nv.constant0._Z5printiPfi,"a",@progbits
	.sectionflags	@""
	.align	4
.nv.constant0._Z5printiPfi:
	.zero		916


//--------------------- .nv.constant0._Z4initiPfi --------------------------
	.section	.nv.constant0._Z4initiPfi,"a",@progbits
	.sectionflags	@""
	.align	4
.nv.constant0._Z4initiPfi:
	.zero		916


//--------------------- SYMBOLS --------------------------

	.type		.nv.reservedSmem.offset0,@object
	.size		.nv.reservedSmem.offset0,0x4
	.type		vprintf,@function
